//
// Generated by NVIDIA NVVM Compiler
//
// Compiler Build ID: CL-36424714
// Cuda compilation tools, release 13.0, V13.0.88
// Based on NVVM 20.0.0
//

.version 9.0
.target sm_100
.address_size 64

	// .globl	_Z7vec_addPdS_S_i

.visible .entry _Z7vec_addPdS_S_i(
	.param .u64 .ptr .align 1 _Z7vec_addPdS_S_i_param_0,
	.param .u64 .ptr .align 1 _Z7vec_addPdS_S_i_param_1,
	.param .u64 .ptr .align 1 _Z7vec_addPdS_S_i_param_2,
	.param .u32 _Z7vec_addPdS_S_i_param_3
)
{
	.reg .pred 	%p<2>;
	.reg .b32 	%r<6>;
	.reg .b64 	%rd<11>;
	.reg .b64 	%fd<4>;

	ld.param.u64 	%rd1, [_Z7vec_addPdS_S_i_param_0];
	ld.param.u64 	%rd2, [_Z7vec_addPdS_S_i_param_1];
	ld.param.u64 	%rd3, [_Z7vec_addPdS_S_i_param_2];
	ld.param.u32 	%r2, [_Z7vec_addPdS_S_i_param_3];
	mov.u32 	%r3, %ntid.x;
	mov.u32 	%r4, %ctaid.x;
	mov.u32 	%r5, %tid.x;
	mad.lo.s32 	%r1, %r3, %r4, %r5;
	setp.ge.s32 	%p1, %r1, %r2;
	@%p1 bra 	$L__BB0_2;
	cvta.to.global.u64 	%rd4, %rd1;
	cvta.to.global.u64 	%rd5, %rd2;
	cvta.to.global.u64 	%rd6, %rd3;
	mul.wide.s32 	%rd7, %r1, 8;
	add.s64 	%rd8, %rd4, %rd7;
	ld.global.f64 	%fd1, [%rd8];
	add.s64 	%rd9, %rd5, %rd7;
	ld.global.f64 	%fd2, [%rd9];
	add.f64 	%fd3, %fd1, %fd2;
	add.s64 	%rd10, %rd6, %rd7;
	st.global.f64 	[%rd10], %fd3;
$L__BB0_2:
	ret;

}


// ===== COMPILED SASS (sm_100) =====

	.target	sm_100

	.elftype	@"ET_EXEC"


//--------------------- .note.nv.tkinfo           --------------------------
	.section	.note.nv.tkinfo,"",@"SHT_NOTE"
	.sectionflags	@"SHF_NOTE_NV_TKINFO"
	.tkinfo
        /*0018*/ 	.word	0x00000002
        /*0030*/ 	.string	""
        /*0030*/ 	.string	"ptxas"
        /*0030*/ 	.string	"Cuda compilation tools, release 13.0, V13.0.88"
        /*0030*/ 	.string	"Build cuda_13.0.r13.0/compiler.36424714_0"
        /*0030*/ 	.string	"-arch sm_100 -m 64 "



//--------------------- .note.nv.cuinfo           --------------------------
	.section	.note.nv.cuinfo,"",@"SHT_NOTE"
	.sectionflags	@"SHF_NOTE_NV_CUINFO"
        /*0018*/ 	.short	0x0002
        /*001a*/ 	.short	0x0064
        /*001c*/ 	.short	0x0082
	.zero		2


//--------------------- .nv.info                  --------------------------
	.section	.nv.info,"",@"SHT_CUDA_INFO"
	.align	4


	//----- nvinfo : EIATTR_REGCOUNT
	.align		4
        /*0000*/ 	.byte	0x04, 0x2f
        /*0002*/ 	.short	(.L_1 - .L_0)
	.align		4
.L_0:
        /*0004*/ 	.word	index@(_Z7vec_addPdS_S_i)
        /*0008*/ 	.word	0x0000000e


	//----- nvinfo : EIATTR_FRAME_SIZE
	.align		4
.L_1:
        /*000c*/ 	.byte	0x04, 0x11
        /*000e*/ 	.short	(.L_3 - .L_2)
	.align		4
.L_2:
        /*0010*/ 	.word	index@(_Z7vec_addPdS_S_i)
        /*0014*/ 	.word	0x00000000


	//----- nvinfo : EIATTR_MIN_STACK_SIZE
	.align		4
.L_3:
        /*0018*/ 	.byte	0x04, 0x12
        /*001a*/ 	.short	(.L_5 - .L_4)
	.align		4
.L_4:
        /*001c*/ 	.word	index@(_Z7vec_addPdS_S_i)
        /*0020*/ 	.word	0x00000000
.L_5:


//--------------------- .nv.compat                --------------------------
	.section	.nv.compat,"",@"SHT_CUDA_COMPAT_INFO"
	.align	4
        /*0000*/ 	.byte	0x02, 0x09, 0x00, 0x00, 0x02, 0x02, 0x01, 0x00, 0x02, 0x05, 0x05, 0x00, 0x03, 0x07, 0x01, 0x01
        /*0010*/ 	.byte	0x02, 0x03, 0x00, 0x00, 0x02, 0x06, 0x01, 0x00, 0x04, 0x0b, 0x08, 0x00, 0x01, 0x00, 0x00, 0x00
        /*0020*/ 	.byte	0x00, 0x00, 0x00, 0x00


//--------------------- .nv.info._Z7vec_addPdS_S_i --------------------------
	.section	.nv.info._Z7vec_addPdS_S_i,"",@"SHT_CUDA_INFO"
	.sectionflags	@""
	.align	4


	//----- nvinfo : EIATTR_CUDA_API_VERSION
	.align		4
        /*0000*/ 	.byte	0x04, 0x37
        /*0002*/ 	.short	(.L_7 - .L_6)
.L_6:
        /*0004*/ 	.word	0x00000082


	//----- nvinfo : EIATTR_KPARAM_INFO
	.align		4
.L_7:
        /*0008*/ 	.byte	0x04, 0x17
        /*000a*/ 	.short	(.L_9 - .L_8)
.L_8:
        /*000c*/ 	.word	0x00000000
        /*0010*/ 	.short	0x0003
        /*0012*/ 	.short	0x0018
        /*0014*/ 	.byte	0x00, 0xf0, 0x11, 0x00


	//----- nvinfo : EIATTR_KPARAM_INFO
	.align		4
.L_9:
        /*0018*/ 	.byte	0x04, 0x17
        /*001a*/ 	.short	(.L_11 - .L_10)
.L_10:
        /*001c*/ 	.word	0x00000000
        /*0020*/ 	.short	0x0002
        /*0022*/ 	.short	0x0010
        /*0024*/ 	.byte	0x00, 0xf5, 0x21, 0x00


	//----- nvinfo : EIATTR_KPARAM_INFO
	.align		4
.L_11:
        /*0028*/ 	.byte	0x04, 0x17
        /*002a*/ 	.short	(.L_13 - .L_12)
.L_12:
        /*002c*/ 	.word	0x00000000
        /*0030*/ 	.short	0x0001
        /*0032*/ 	.short	0x0008
        /*0034*/ 	.byte	0x00, 0xf5, 0x21, 0x00


	//----- nvinfo : EIATTR_KPARAM_INFO
	.align		4
.L_13:
        /*0038*/ 	.byte	0x04, 0x17
        /*003a*/ 	.short	(.L_15 - .L_14)
.L_14:
        /*003c*/ 	.word	0x00000000
        /*0040*/ 	.short	0x0000
        /*0042*/ 	.short	0x0000
        /*0044*/ 	.byte	0x00, 0xf5, 0x21, 0x00


	//----- nvinfo : EIATTR_SPARSE_MMA_MASK
	.align		4
.L_15:
        /*0048*/ 	.byte	0x03, 0x50
        /*004a*/ 	.short	0x0000


	//----- nvinfo : EIATTR_MAXREG_COUNT
	.align		4
        /*004c*/ 	.byte	0x03, 0x1b
        /*004e*/ 	.short	0x00ff


	//----- nvinfo : EIATTR_MERCURY_ISA_VERSION
	.align		4
        /*0050*/ 	.byte	0x03, 0x5f
        /*0052*/ 	.short	0x0101


	//----- nvinfo : EIATTR_VRC_CTA_INIT_COUNT
	.align		4
        /*0054*/ 	.byte	0x02, 0x4a
	.zero		1
	.zero		1


	//----- nvinfo : EIATTR_EXIT_INSTR_OFFSETS
	.align		4
        /*0058*/ 	.byte	0x04, 0x1c
        /*005a*/ 	.short	(.L_17 - .L_16)


	//   ....[0]....
.L_16:
        /*005c*/ 	.word	0x00000070


	//   ....[1]....
        /*0060*/ 	.word	0x00000130


	//----- nvinfo : EIATTR_CBANK_PARAM_SIZE
	.align		4
.L_17:
        /*0064*/ 	.byte	0x03, 0x19
        /*0066*/ 	.short	0x001c


	//----- nvinfo : EIATTR_PARAM_CBANK
	.align		4
        /*0068*/ 	.byte	0x04, 0x0a
        /*006a*/ 	.short	(.L_19 - .L_18)
	.align		4
.L_18:
        /*006c*/ 	.word	index@(.nv.constant0._Z7vec_addPdS_S_i)
        /*0070*/ 	.short	0x0380
        /*0072*/ 	.short	0x001c


	//----- nvinfo : EIATTR_SW_WAR
	.align		4
.L_19:
        /*0074*/ 	.byte	0x04, 0x36
        /*0076*/ 	.short	(.L_21 - .L_20)
.L_20:
        /*0078*/ 	.word	0x00000008
.L_21:


//--------------------- .nv.callgraph             --------------------------
	.section	.nv.callgraph,"",@"SHT_CUDA_CALLGRAPH"
	.align	4
	.sectionentsize	8
	.align		4
        /*0000*/ 	.word	0x00000000
	.align		4
        /*0004*/ 	.word	0xffffffff
	.align		4
        /*0008*/ 	.word	0x00000000
	.align		4
        /*000c*/ 	.word	0xfffffffe
	.align		4
        /*0010*/ 	.word	0x00000000
	.align		4
        /*0014*/ 	.word	0xfffffffd
	.align		4
        /*0018*/ 	.word	0x00000000
	.align		4
        /*001c*/ 	.word	0xfffffffc


//--------------------- .text._Z7vec_addPdS_S_i   --------------------------
	.section	.text._Z7vec_addPdS_S_i,"ax",@progbits
	.align	128
        .global         _Z7vec_addPdS_S_i
        .type           _Z7vec_addPdS_S_i,@function
        .size           _Z7vec_addPdS_S_i,(.L_x_1 - _Z7vec_addPdS_S_i)
        .other          _Z7vec_addPdS_S_i,@"STO_CUDA_ENTRY STV_DEFAULT"
_Z7vec_addPdS_S_i:
.text._Z7vec_addPdS_S_i:
[----:B------:R-:W-:Y:S01]  /*0000*/  LDC R1, c[0x0][0x37c] ;  /* 0x0000df00ff017b82 */ /* 0x000fe20000000800 */
[----:B------:R-:W0:Y:S01]  /*0010*/  S2R R11, SR_CTAID.X ;  /* 0x00000000000b7919 */ /* 0x000e220000002500 */
[----:B------:R-:W0:Y:S01]  /*0020*/  LDCU UR4, c[0x0][0x360] ;  /* 0x00006c00ff0477ac */ /* 0x000e220008000800 */
[----:B------:R-:W0:Y:S01]  /*0030*/  S2R R0, SR_TID.X ;  /* 0x0000000000007919 */ /* 0x000e220000002100 */
[----:B------:R-:W1:Y:S01]  /*0040*/  LDCU UR5, c[0x0][0x398] ;  /* 0x00007300ff0577ac */ /* 0x000e620008000800 */
[----:B0-----:R-:W-:-:S05]  /*0050*/  IMAD R11, R11, UR4, R0 ;  /* 0x000000040b0b7c24 */ /* 0x001fca000f8e0200 */
[----:B-1----:R-:W-:-:S13]  /*0060*/  ISETP.GE.AND P0, PT, R11, UR5, PT ;  /* 0x000000050b007c0c */ /* 0x002fda000bf06270 */
[----:B------:R-:W-:Y:S05]  /*0070*/  @P0 EXIT ;  /* 0x000000000000094d */ /* 0x000fea0003800000 */
[----:B------:R-:W0:Y:S01]  /*0080*/  LDC.64 R2, c[0x0][0x380] ;  /* 0x0000e000ff027b82 */ /* 0x000e220000000a00 */
[----:B------:R-:W1:Y:S07]  /*0090*/  LDCU.64 UR4, c[0x0][0x358] ;  /* 0x00006b00ff0477ac */ /* 0x000e6e0008000a00 */
[----:B------:R-:W2:Y:S08]  /*00a0*/  LDC.64 R4, c[0x0][0x388] ;  /* 0x0000e200ff047b82 */ /* 0x000eb00000000a00 */
[----:B------:R-:W3:Y:S01]  /*00b0*/  LDC.64 R8, c[0x0][0x390] ;  /* 0x0000e400ff087b82 */ /* 0x000ee20000000a00 */
[----:B0-----:R-:W-:-:S06]  /*00c0*/  IMAD.WIDE R2, R11, 0x8, R2 ;  /* 0x000000080b027825 */ /* 0x001fcc00078e0202 */
[----:B-1----:R-:W4:Y:S01]  /*00d0*/  LDG.E.64 R2, desc[UR4][R2.64] ;  /* 0x0000000402027981 */ /* 0x002f22000c1e1b00 */
[----:B--2---:R-:W-:-:S06]  /*00e0*/  IMAD.WIDE R4, R11, 0x8, R4 ;  /* 0x000000080b047825 */ /* 0x004fcc00078e0204 */
[----:B------:R-:W4:Y:S01]  /*00f0*/  LDG.E.64 R4, desc[UR4][R4.64] ;  /* 0x0000000404047981 */ /* 0x000f22000c1e1b00 */
[----:B---3--:R-:W-:Y:S01]  /*0100*/  IMAD.WIDE R8, R11, 0x8, R8 ;  /* 0x000000080b087825 */ /* 0x008fe200078e0208 */
[----:B----4-:R-:W-:-:S07]  /*0110*/  DADD R6, R2, R4 ;  /* 0x0000000002067229 */ /* 0x010fce0000000004 */
[----:B------:R-:W-:Y:S01]  /*0120*/  STG.E.64 desc[UR4][R8.64], R6 ;  /* 0x0000000608007986 */ /* 0x000fe2000c101b04 */
[----:B------:R-:W-:Y:S05]  /*0130*/  EXIT ;  /* 0x000000000000794d */ /* 0x000fea0003800000 */
.L_x_0:
[----:B------:R-:W-:-:S00]  /*0140*/  BRA `(.L_x_0) ;  /* 0xfffffffc00fc7947 */ /* 0x000fc0000383ffff */
[----:B------:R-:W-:-:S00]  /*0150*/  NOP ;  /* 0x0000000000007918 */ /* 0x000fc00000000000 */
        /* <DEDUP_REMOVED lines=10> */
.L_x_1:


//--------------------- .nv.shared.reserved.0     --------------------------
	.section	.nv.shared.reserved.0,"aw",@nobits
	.weak		__nv_reservedSMEM_offset_0_alias
	.size		__nv_reservedSMEM_offset_0_alias, 0, 64
	.other		__nv_reservedSMEM_offset_0_alias,@"STO_CUDA_RESERVED_SHARED STV_DEFAULT"
__nv_reservedSMEM_offset_0_alias:
	.zero		0
	.zero		64


//--------------------- .nv.constant0._Z7vec_addPdS_S_i --------------------------
	.section	.nv.constant0._Z7vec_addPdS_S_i,"a",@progbits
	.sectionflags	@""
	.align	4
.nv.constant0._Z7vec_addPdS_S_i:
	.zero		924


//--------------------- SYMBOLS --------------------------

	.type		.nv.reservedSmem.offset0,@object
	.size		.nv.reservedSmem.offset0,0x4
